//
// Generated by NVIDIA NVVM Compiler
//
// Compiler Build ID: CL-36424714
// Cuda compilation tools, release 13.0, V13.0.88
// Based on NVVM 20.0.0
//

.version 9.0
.target sm_100
.address_size 64

	// .globl	_Z20globalReduceBlockSumPiS_
// _ZZ20sharedReduceBlockSumPiS_E1x has been demoted

.visible .entry _Z20globalReduceBlockSumPiS_(
	.param .u64 .ptr .align 1 _Z20globalReduceBlockSumPiS__param_0,
	.param .u64 .ptr .align 1 _Z20globalReduceBlockSumPiS__param_1
)
{
	.reg .pred 	%p<5>;
	.reg .b32 	%r<13>;
	.reg .b64 	%rd<11>;

	ld.param.u64 	%rd2, [_Z20globalReduceBlockSumPiS__param_0];
	ld.param.u64 	%rd3, [_Z20globalReduceBlockSumPiS__param_1];
	cvta.to.global.u64 	%rd4, %rd3;
	mov.u32 	%r1, %ctaid.x;
	mov.u32 	%r12, %ntid.x;
	mov.u32 	%r3, %tid.x;
	mad.lo.s32 	%r6, %r1, %r12, %r3;
	setp.lt.u32 	%p1, %r12, 2;
	mul.wide.s32 	%rd5, %r6, 4;
	add.s64 	%rd1, %rd4, %rd5;
	@%p1 bra 	$L__BB0_4;
$L__BB0_1:
	shr.u32 	%r5, %r12, 1;
	setp.ge.u32 	%p2, %r3, %r5;
	@%p2 bra 	$L__BB0_3;
	shl.b32 	%r7, %r5, 2;
	cvt.u64.u32 	%rd6, %r7;
	add.s64 	%rd7, %rd1, %rd6;
	ld.global.u32 	%r8, [%rd7];
	ld.global.u32 	%r9, [%rd1];
	add.s32 	%r10, %r9, %r8;
	st.global.u32 	[%rd1], %r10;
$L__BB0_3:
	bar.sync 	0;
	setp.gt.u32 	%p3, %r12, 3;
	mov.u32 	%r12, %r5;
	@%p3 bra 	$L__BB0_1;
$L__BB0_4:
	setp.ne.s32 	%p4, %r3, 0;
	@%p4 bra 	$L__BB0_6;
	ld.global.u32 	%r11, [%rd1];
	cvta.to.global.u64 	%rd8, %rd2;
	mul.wide.u32 	%rd9, %r1, 4;
	add.s64 	%rd10, %rd8, %rd9;
	st.global.u32 	[%rd10], %r11;
$L__BB0_6:
	ret;

}
	// .globl	_Z20sharedReduceBlockSumPiS_
.visible .entry _Z20sharedReduceBlockSumPiS_(
	.param .u64 .ptr .align 1 _Z20sharedReduceBlockSumPiS__param_0,
	.param .u64 .ptr .align 1 _Z20sharedReduceBlockSumPiS__param_1
)
{
	.reg .pred 	%p<5>;
	.reg .b32 	%r<18>;
	.reg .b64 	%rd<9>;
	// demoted variable
	.shared .align 4 .b8 _ZZ20sharedReduceBlockSumPiS_E1x[4096];
	ld.param.u64 	%rd1, [_Z20sharedReduceBlockSumPiS__param_0];
	ld.param.u64 	%rd2, [_Z20sharedReduceBlockSumPiS__param_1];
	cvta.to.global.u64 	%rd3, %rd2;
	mov.u32 	%r1, %ctaid.x;
	mov.u32 	%r17, %ntid.x;
	mov.u32 	%r3, %tid.x;
	mad.lo.s32 	%r7, %r1, %r17, %r3;
	mul.wide.s32 	%rd4, %r7, 4;
	add.s64 	%rd5, %rd3, %rd4;
	ld.global.u32 	%r8, [%rd5];
	shl.b32 	%r9, %r3, 2;
	mov.u32 	%r10, _ZZ20sharedReduceBlockSumPiS_E1x;
	add.s32 	%r4, %r10, %r9;
	st.shared.u32 	[%r4], %r8;
	bar.sync 	0;
	setp.lt.u32 	%p1, %r17, 2;
	@%p1 bra 	$L__BB1_4;
$L__BB1_1:
	shr.u32 	%r6, %r17, 1;
	setp.ge.u32 	%p2, %r3, %r6;
	@%p2 bra 	$L__BB1_3;
	shl.b32 	%r11, %r6, 2;
	add.s32 	%r12, %r4, %r11;
	ld.shared.u32 	%r13, [%r12];
	ld.shared.u32 	%r14, [%r4];
	add.s32 	%r15, %r14, %r13;
	st.shared.u32 	[%r4], %r15;
$L__BB1_3:
	bar.sync 	0;
	setp.gt.u32 	%p3, %r17, 3;
	mov.u32 	%r17, %r6;
	@%p3 bra 	$L__BB1_1;
$L__BB1_4:
	setp.ne.s32 	%p4, %r3, 0;
	@%p4 bra 	$L__BB1_6;
	ld.shared.u32 	%r16, [_ZZ20sharedReduceBlockSumPiS_E1x];
	cvta.to.global.u64 	%rd6, %rd1;
	mul.wide.u32 	%rd7, %r1, 4;
	add.s64 	%rd8, %rd6, %rd7;
	st.global.u32 	[%rd8], %r16;
$L__BB1_6:
	ret;

}


// ===== COMPILED SASS (sm_100) =====

	.target	sm_100

	.elftype	@"ET_EXEC"


//--------------------- .note.nv.tkinfo           --------------------------
	.section	.note.nv.tkinfo,"",@"SHT_NOTE"
	.sectionflags	@"SHF_NOTE_NV_TKINFO"
	.tkinfo
        /*0018*/ 	.word	0x00000002
        /*0030*/ 	.string	""
        /*0030*/ 	.string	"ptxas"
        /*0030*/ 	.string	"Cuda compilation tools, release 13.0, V13.0.88"
        /*0030*/ 	.string	"Build cuda_13.0.r13.0/compiler.36424714_0"
        /*0030*/ 	.string	"-arch sm_100 -m 64 "



//--------------------- .note.nv.cuinfo           --------------------------
	.section	.note.nv.cuinfo,"",@"SHT_NOTE"
	.sectionflags	@"SHF_NOTE_NV_CUINFO"
        /*0018*/ 	.short	0x0002
        /*001a*/ 	.short	0x0064
        /*001c*/ 	.short	0x0082
	.zero		2


//--------------------- .nv.info                  --------------------------
	.section	.nv.info,"",@"SHT_CUDA_INFO"
	.align	4


	//----- nvinfo : EIATTR_REGCOUNT
	.align		4
        /*0000*/ 	.byte	0x04, 0x2f
        /*0002*/ 	.short	(.L_1 - .L_0)
	.align		4
.L_0:
        /*0004*/ 	.word	index@(_Z20globalReduceBlockSumPiS_)
        /*0008*/ 	.word	0x0000000e


	//----- nvinfo : EIATTR_FRAME_SIZE
	.align		4
.L_1:
        /*000c*/ 	.byte	0x04, 0x11
        /*000e*/ 	.short	(.L_3 - .L_2)
	.align		4
.L_2:
        /*0010*/ 	.word	index@(_Z20globalReduceBlockSumPiS_)
        /*0014*/ 	.word	0x00000000


	//----- nvinfo : EIATTR_REGCOUNT
	.align		4
.L_3:
        /*0018*/ 	.byte	0x04, 0x2f
        /*001a*/ 	.short	(.L_5 - .L_4)
	.align		4
.L_4:
        /*001c*/ 	.word	index@(_Z20sharedReduceBlockSumPiS_)
        /*0020*/ 	.word	0x0000000b


	//----- nvinfo : EIATTR_FRAME_SIZE
	.align		4
.L_5:
        /*0024*/ 	.byte	0x04, 0x11
        /*0026*/ 	.short	(.L_7 - .L_6)
	.align		4
.L_6:
        /*0028*/ 	.word	index@(_Z20sharedReduceBlockSumPiS_)
        /*002c*/ 	.word	0x00000000


	//----- nvinfo : EIATTR_MIN_STACK_SIZE
	.align		4
.L_7:
        /*0030*/ 	.byte	0x04, 0x12
        /*0032*/ 	.short	(.L_9 - .L_8)
	.align		4
.L_8:
        /*0034*/ 	.word	index@(_Z20sharedReduceBlockSumPiS_)
        /*0038*/ 	.word	0x00000000


	//----- nvinfo : EIATTR_MIN_STACK_SIZE
	.align		4
.L_9:
        /*003c*/ 	.byte	0x04, 0x12
        /*003e*/ 	.short	(.L_11 - .L_10)
	.align		4
.L_10:
        /*0040*/ 	.word	index@(_Z20globalReduceBlockSumPiS_)
        /*0044*/ 	.word	0x00000000
.L_11:


//--------------------- .nv.compat                --------------------------
	.section	.nv.compat,"",@"SHT_CUDA_COMPAT_INFO"
	.align	4
        /*0000*/ 	.byte	0x02, 0x09, 0x00, 0x00, 0x02, 0x02, 0x01, 0x00, 0x02, 0x05, 0x05, 0x00, 0x03, 0x07, 0x01, 0x01
        /*0010*/ 	.byte	0x02, 0x03, 0x00, 0x00, 0x02, 0x06, 0x01, 0x00, 0x04, 0x0b, 0x08, 0x00, 0x09, 0x00, 0x00, 0x00
        /*0020*/ 	.byte	0x00, 0x00, 0x00, 0x00


//--------------------- .nv.info._Z20sharedReduceBlockSumPiS_ --------------------------
	.section	.nv.info._Z20sharedReduceBlockSumPiS_,"",@"SHT_CUDA_INFO"
	.sectionflags	@""
	.align	4


	//----- nvinfo : EIATTR_CUDA_API_VERSION
	.align		4
        /*0000*/ 	.byte	0x04, 0x37
        /*0002*/ 	.short	(.L_13 - .L_12)
.L_12:
        /*0004*/ 	.word	0x00000082


	//----- nvinfo : EIATTR_KPARAM_INFO
	.align		4
.L_13:
        /*0008*/ 	.byte	0x04, 0x17
        /*000a*/ 	.short	(.L_15 - .L_14)
.L_14:
        /*000c*/ 	.word	0x00000000
        /*0010*/ 	.short	0x0001
        /*0012*/ 	.short	0x0008
        /*0014*/ 	.byte	0x00, 0xf5, 0x21, 0x00


	//----- nvinfo : EIATTR_KPARAM_INFO
	.align		4
.L_15:
        /*0018*/ 	.byte	0x04, 0x17
        /*001a*/ 	.short	(.L_17 - .L_16)
.L_16:
        /*001c*/ 	.word	0x00000000
        /*0020*/ 	.short	0x0000
        /*0022*/ 	.short	0x0000
        /*0024*/ 	.byte	0x00, 0xf5, 0x21, 0x00


	//----- nvinfo : EIATTR_SPARSE_MMA_MASK
	.align		4
.L_17:
        /*0028*/ 	.byte	0x03, 0x50
        /*002a*/ 	.short	0x0000


	//----- nvinfo : EIATTR_MAXREG_COUNT
	.align		4
        /*002c*/ 	.byte	0x03, 0x1b
        /*002e*/ 	.short	0x00ff


	//----- nvinfo : EIATTR_NUM_BARRIERS
	.align		4
        /*0030*/ 	.byte	0x02, 0x4c
        /*0032*/ 	.byte	0x01
	.zero		1


	//----- nvinfo : EIATTR_MERCURY_ISA_VERSION
	.align		4
        /*0034*/ 	.byte	0x03, 0x5f
        /*0036*/ 	.short	0x0101


	//----- nvinfo : EIATTR_VRC_CTA_INIT_COUNT
	.align		4
        /*0038*/ 	.byte	0x02, 0x4a
	.zero		1
	.zero		1


	//----- nvinfo : EIATTR_EXIT_INSTR_OFFSETS
	.align		4
        /*003c*/ 	.byte	0x04, 0x1c
        /*003e*/ 	.short	(.L_19 - .L_18)


	//   ....[0]....
.L_18:
        /*0040*/ 	.word	0x000001e0


	//   ....[1]....
        /*0044*/ 	.word	0x00000260


	//----- nvinfo : EIATTR_CBANK_PARAM_SIZE
	.align		4
.L_19:
        /*0048*/ 	.byte	0x03, 0x19
        /*004a*/ 	.short	0x0010


	//----- nvinfo : EIATTR_PARAM_CBANK
	.align		4
        /*004c*/ 	.byte	0x04, 0x0a
        /*004e*/ 	.short	(.L_21 - .L_20)
	.align		4
.L_20:
        /*0050*/ 	.word	index@(.nv.constant0._Z20sharedReduceBlockSumPiS_)
        /*0054*/ 	.short	0x0380
        /*0056*/ 	.short	0x0010


	//----- nvinfo : EIATTR_SW_WAR
	.align		4
.L_21:
        /*0058*/ 	.byte	0x04, 0x36
        /*005a*/ 	.short	(.L_23 - .L_22)
.L_22:
        /*005c*/ 	.word	0x00000008
.L_23:


//--------------------- .nv.info._Z20globalReduceBlockSumPiS_ --------------------------
	.section	.nv.info._Z20globalReduceBlockSumPiS_,"",@"SHT_CUDA_INFO"
	.sectionflags	@""
	.align	4


	//----- nvinfo : EIATTR_CUDA_API_VERSION
	.align		4
        /*0000*/ 	.byte	0x04, 0x37
        /*0002*/ 	.short	(.L_25 - .L_24)
.L_24:
        /*0004*/ 	.word	0x00000082


	//----- nvinfo : EIATTR_KPARAM_INFO
	.align		4
.L_25:
        /*0008*/ 	.byte	0x04, 0x17
        /*000a*/ 	.short	(.L_27 - .L_26)
.L_26:
        /*000c*/ 	.word	0x00000000
        /*0010*/ 	.short	0x0001
        /*0012*/ 	.short	0x0008
        /*0014*/ 	.byte	0x00, 0xf5, 0x21, 0x00


	//----- nvinfo : EIATTR_KPARAM_INFO
	.align		4
.L_27:
        /*0018*/ 	.byte	0x04, 0x17
        /*001a*/ 	.short	(.L_29 - .L_28)
.L_28:
        /*001c*/ 	.word	0x00000000
        /*0020*/ 	.short	0x0000
        /*0022*/ 	.short	0x0000
        /*0024*/ 	.byte	0x00, 0xf5, 0x21, 0x00


	//----- nvinfo : EIATTR_SPARSE_MMA_MASK
	.align		4
.L_29:
        /*0028*/ 	.byte	0x03, 0x50
        /*002a*/ 	.short	0x0000


	//----- nvinfo : EIATTR_MAXREG_COUNT
	.align		4
        /*002c*/ 	.byte	0x03, 0x1b
        /*002e*/ 	.short	0x00ff


	//----- nvinfo : EIATTR_NUM_BARRIERS
	.align		4
        /*0030*/ 	.byte	0x02, 0x4c
        /*0032*/ 	.byte	0x01
	.zero		1


	//----- nvinfo : EIATTR_MERCURY_ISA_VERSION
	.align		4
        /*0034*/ 	.byte	0x03, 0x5f
        /*0036*/ 	.short	0x0101


	//----- nvinfo : EIATTR_VRC_CTA_INIT_COUNT
	.align		4
        /*0038*/ 	.byte	0x02, 0x4a
	.zero		1
	.zero		1


	//----- nvinfo : EIATTR_EXIT_INSTR_OFFSETS
	.align		4
        /*003c*/ 	.byte	0x04, 0x1c
        /*003e*/ 	.short	(.L_31 - .L_30)


	//   ....[0]....
.L_30:
        /*0040*/ 	.word	0x000001b0


	//   ....[1]....
        /*0044*/ 	.word	0x00000200


	//----- nvinfo : EIATTR_CRS_STACK_SIZE
	.align		4
.L_31:
        /*0048*/ 	.byte	0x04, 0x1e
        /*004a*/ 	.short	(.L_33 - .L_32)
.L_32:
        /*004c*/ 	.word	0x00000000


	//----- nvinfo : EIATTR_CBANK_PARAM_SIZE
	.align		4
.L_33:
        /*0050*/ 	.byte	0x03, 0x19
        /*0052*/ 	.short	0x0010


	//----- nvinfo : EIATTR_PARAM_CBANK
	.align		4
        /*0054*/ 	.byte	0x04, 0x0a
        /*0056*/ 	.short	(.L_35 - .L_34)
	.align		4
.L_34:
        /*0058*/ 	.word	index@(.nv.constant0._Z20globalReduceBlockSumPiS_)
        /*005c*/ 	.short	0x0380
        /*005e*/ 	.short	0x0010


	//----- nvinfo : EIATTR_SW_WAR
	.align		4
.L_35:
        /*0060*/ 	.byte	0x04, 0x36
        /*0062*/ 	.short	(.L_37 - .L_36)
.L_36:
        /*0064*/ 	.word	0x00000008
.L_37:


//--------------------- .nv.callgraph             --------------------------
	.section	.nv.callgraph,"",@"SHT_CUDA_CALLGRAPH"
	.align	4
	.sectionentsize	8
	.align		4
        /*0000*/ 	.word	0x00000000
	.align		4
        /*0004*/ 	.word	0xffffffff
	.align		4
        /*0008*/ 	.word	0x00000000
	.align		4
        /*000c*/ 	.word	0xfffffffe
	.align		4
        /*0010*/ 	.word	0x00000000
	.align		4
        /*0014*/ 	.word	0xfffffffd
	.align		4
        /*0018*/ 	.word	0x00000000
	.align		4
        /*001c*/ 	.word	0xfffffffc


//--------------------- .text._Z20sharedReduceBlockSumPiS_ --------------------------
	.section	.text._Z20sharedReduceBlockSumPiS_,"ax",@progbits
	.align	128
        .global         _Z20sharedReduceBlockSumPiS_
        .type           _Z20sharedReduceBlockSumPiS_,@function
        .size           _Z20sharedReduceBlockSumPiS_,(.L_x_8 - _Z20sharedReduceBlockSumPiS_)
        .other          _Z20sharedReduceBlockSumPiS_,@"STO_CUDA_ENTRY STV_DEFAULT"
_Z20sharedReduceBlockSumPiS_:
.text._Z20sharedReduceBlockSumPiS_:
[----:B------:R-:W-:Y:S01]  /*0000*/  LDC R1, c[0x0][0x37c] ;  /* 0x0000df00ff017b82 */ /* 0x000fe20000000800 */
[----:B------:R-:W0:Y:S07]  /*0010*/  S2R R7, SR_CTAID.X ;  /* 0x0000000000077919 */ /* 0x000e2e0000002500 */
[----:B------:R-:W1:Y:S01]  /*0020*/  LDC.64 R2, c[0x0][0x388] ;  /* 0x0000e200ff027b82 */ /* 0x000e620000000a00 */
[----:B------:R-:W0:Y:S01]  /*0030*/  LDCU UR8, c[0x0][0x360] ;  /* 0x00006c00ff0877ac */ /* 0x000e220008000800 */
[----:B------:R-:W0:Y:S01]  /*0040*/  S2R R6, SR_TID.X ;  /* 0x0000000000067919 */ /* 0x000e220000002100 */
[----:B------:R-:W2:Y:S01]  /*0050*/  LDCU.64 UR6, c[0x0][0x358] ;  /* 0x00006b00ff0677ac */ /* 0x000ea20008000a00 */
[----:B0-----:R-:W-:-:S04]  /*0060*/  IMAD R5, R7, UR8, R6 ;  /* 0x0000000807057c24 */ /* 0x001fc8000f8e0206 */
[----:B-1----:R-:W-:-:S06]  /*0070*/  IMAD.WIDE R2, R5, 0x4, R2 ;  /* 0x0000000405027825 */ /* 0x002fcc00078e0202 */
[----:B--2---:R-:W2:Y:S01]  /*0080*/  LDG.E R2, desc[UR6][R2.64] ;  /* 0x0000000602027981 */ /* 0x004ea2000c1e1900 */
[----:B------:R-:W0:Y:S01]  /*0090*/  S2UR UR5, SR_CgaCtaId ;  /* 0x00000000000579c3 */ /* 0x000e220000008800 */
[----:B------:R-:W-:Y:S01]  /*00a0*/  UMOV UR4, 0x400 ;  /* 0x0000040000047882 */ /* 0x000fe20000000000 */
[----:B------:R-:W-:Y:S01]  /*00b0*/  UISETP.GE.U32.AND UP0, UPT, UR8, 0x2, UPT ;  /* 0x000000020800788c */ /* 0x000fe2000bf06070 */
[----:B------:R-:W-:Y:S01]  /*00c0*/  ISETP.NE.AND P0, PT, R6, RZ, PT ;  /* 0x000000ff0600720c */ /* 0x000fe20003f05270 */
[----:B0-----:R-:W-:-:S06]  /*00d0*/  ULEA UR4, UR5, UR4, 0x18 ;  /* 0x0000000405047291 */ /* 0x001fcc000f8ec0ff */
[----:B------:R-:W-:-:S05]  /*00e0*/  LEA R5, R6, UR4, 0x2 ;  /* 0x0000000406057c11 */ /* 0x000fca000f8e10ff */
[----:B--2---:R0:W-:Y:S01]  /*00f0*/  STS [R5], R2 ;  /* 0x0000000205007388 */ /* 0x0041e20000000800 */
[----:B------:R-:W-:Y:S06]  /*0100*/  BAR.SYNC.DEFER_BLOCKING 0x0 ;  /* 0x0000000000007b1d */ /* 0x000fec0000010000 */
[----:B------:R-:W-:Y:S05]  /*0110*/  BRA.U !UP0, `(.L_x_0) ;  /* 0x0000000108307547 */ /* 0x000fea000b800000 */
[----:B------:R-:W-:-:S07]  /*0120*/  IMAD.U32 R0, RZ, RZ, UR8 ;  /* 0x00000008ff007e24 */ /* 0x000fce000f8e00ff */
.L_x_1:
[----:B------:R-:W-:-:S04]  /*0130*/  SHF.R.U32.HI R8, RZ, 0x1, R0 ;  /* 0x00000001ff087819 */ /* 0x000fc80000011600 */
[----:B------:R-:W-:-:S13]  /*0140*/  ISETP.GE.U32.AND P1, PT, R6, R8, PT ;  /* 0x000000080600720c */ /* 0x000fda0003f26070 */
[----:B0-----:R-:W-:Y:S01]  /*0150*/  @!P1 IMAD R2, R8, 0x4, R5 ;  /* 0x0000000408029824 */ /* 0x001fe200078e0205 */
[----:B------:R-:W-:Y:S05]  /*0160*/  @!P1 LDS R3, [R5] ;  /* 0x0000000005039984 */ /* 0x000fea0000000800 */
[----:B------:R-:W0:Y:S02]  /*0170*/  @!P1 LDS R2, [R2] ;  /* 0x0000000002029984 */ /* 0x000e240000000800 */
[----:B0-----:R-:W-:-:S05]  /*0180*/  @!P1 IADD3 R4, PT, PT, R2, R3, RZ ;  /* 0x0000000302049210 */ /* 0x001fca0007ffe0ff */
[----:B------:R1:W-:Y:S01]  /*0190*/  @!P1 STS [R5], R4 ;  /* 0x0000000405009388 */ /* 0x0003e20000000800 */
[----:B------:R-:W-:Y:S01]  /*01a0*/  BAR.SYNC.DEFER_BLOCKING 0x0 ;  /* 0x0000000000007b1d */ /* 0x000fe20000010000 */
[----:B------:R-:W-:Y:S01]  /*01b0*/  ISETP.GT.U32.AND P1, PT, R0, 0x3, PT ;  /* 0x000000030000780c */ /* 0x000fe20003f24070 */
[----:B------:R-:W-:-:S12]  /*01c0*/  IMAD.MOV.U32 R0, RZ, RZ, R8 ;  /* 0x000000ffff007224 */ /* 0x000fd800078e0008 */
[----:B-1----:R-:W-:Y:S05]  /*01d0*/  @P1 BRA `(.L_x_1) ;  /* 0xfffffffc00d41947 */ /* 0x002fea000383ffff */
.L_x_0:
[----:B------:R-:W-:Y:S05]  /*01e0*/  @P0 EXIT ;  /* 0x000000000000094d */ /* 0x000fea0003800000 */
[----:B------:R-:W1:Y:S01]  /*01f0*/  S2UR UR5, SR_CgaCtaId ;  /* 0x00000000000579c3 */ /* 0x000e620000008800 */
[----:B------:R-:W-:-:S07]  /*0200*/  UMOV UR4, 0x400 ;  /* 0x0000040000047882 */ /* 0x000fce0000000000 */
[----:B0-----:R-:W0:Y:S01]  /*0210*/  LDC.64 R2, c[0x0][0x380] ;  /* 0x0000e000ff027b82 */ /* 0x001e220000000a00 */
[----:B-1----:R-:W-:Y:S01]  /*0220*/  ULEA UR4, UR5, UR4, 0x18 ;  /* 0x0000000405047291 */ /* 0x002fe2000f8ec0ff */
[----:B0-----:R-:W-:-:S08]  /*0230*/  IMAD.WIDE.U32 R2, R7, 0x4, R2 ;  /* 0x0000000407027825 */ /* 0x001fd000078e0002 */
[----:B------:R-:W0:Y:S04]  /*0240*/  LDS R5, [UR4] ;  /* 0x00000004ff057984 */ /* 0x000e280008000800 */
[----:B0-----:R-:W-:Y:S01]  /*0250*/  STG.E desc[UR6][R2.64], R5 ;  /* 0x0000000502007986 */ /* 0x001fe2000c101906 */
[----:B------:R-:W-:Y:S05]  /*0260*/  EXIT ;  /* 0x000000000000794d */ /* 0x000fea0003800000 */
.L_x_2:
[----:B------:R-:W-:-:S00]  /*0270*/  BRA `(.L_x_2) ;  /* 0xfffffffc00fc7947 */ /* 0x000fc0000383ffff */
[----:B------:R-:W-:-:S00]  /*0280*/  NOP ;  /* 0x0000000000007918 */ /* 0x000fc00000000000 */
[----:B------:R-:W-:-:S00]  /*0290*/  NOP ;  /* 0x0000000000007918 */ /* 0x000fc00000000000 */
[----:B------:R-:W-:-:S00]  /*02a0*/  NOP ;  /* 0x0000000000007918 */ /* 0x000fc00000000000 */
[----:B------:R-:W-:-:S00]  /*02b0*/  NOP ;  /* 0x0000000000007918 */ /* 0x000fc00000000000 */
[----:B------:R-:W-:-:S00]  /*02c0*/  NOP ;  /* 0x0000000000007918 */ /* 0x000fc00000000000 */
[----:B------:R-:W-:-:S00]  /*02d0*/  NOP ;  /* 0x0000000000007918 */ /* 0x000fc00000000000 */
[----:B------:R-:W-:-:S00]  /*02e0*/  NOP ;  /* 0x0000000000007918 */ /* 0x000fc00000000000 */
[----:B------:R-:W-:-:S00]  /*02f0*/  NOP ;  /* 0x0000000000007918 */ /* 0x000fc00000000000 */
.L_x_8:


//--------------------- .text._Z20globalReduceBlockSumPiS_ --------------------------
	.section	.text._Z20globalReduceBlockSumPiS_,"ax",@progbits
	.align	128
        .global         _Z20globalReduceBlockSumPiS_
        .type           _Z20globalReduceBlockSumPiS_,@function
        .size           _Z20globalReduceBlockSumPiS_,(.L_x_9 - _Z20globalReduceBlockSumPiS_)
        .other          _Z20globalReduceBlockSumPiS_,@"STO_CUDA_ENTRY STV_DEFAULT"
_Z20globalReduceBlockSumPiS_:
.text._Z20globalReduceBlockSumPiS_:
[----:B------:R-:W-:Y:S01]  /*0000*/  LDC R1, c[0x0][0x37c] ;  /* 0x0000df00ff017b82 */ /* 0x000fe20000000800 */
[----:B------:R-:W0:Y:S01]  /*0010*/  S2R R9, SR_CTAID.X ;  /* 0x0000000000097919 */ /* 0x000e220000002500 */
[----:B------:R-:W1:Y:S06]  /*0020*/  LDCU UR6, c[0x0][0x360] ;  /* 0x00006c00ff0677ac */ /* 0x000e6c0008000800 */
[----:B------:R-:W2:Y:S01]  /*0030*/  LDC.64 R2, c[0x0][0x388] ;  /* 0x0000e200ff027b82 */ /* 0x000ea20000000a00 */
[----:B------:R-:W0:Y:S01]  /*0040*/  S2R R6, SR_TID.X ;  /* 0x0000000000067919 */ /* 0x000e220000002100 */
[----:B------:R-:W3:Y:S01]  /*0050*/  LDCU.64 UR4, c[0x0][0x358] ;  /* 0x00006b00ff0477ac */ /* 0x000ee20008000a00 */
[----:B-1----:R-:W-:-:S02]  /*0060*/  UISETP.GE.U32.AND UP0, UPT, UR6, 0x2, UPT ;  /* 0x000000020600788c */ /* 0x002fc4000bf06070 */
[----:B0-----:R-:W-:-:S04]  /*0070*/  IMAD R5, R9, UR6, R6 ;  /* 0x0000000609057c24 */ /* 0x001fc8000f8e0206 */
[----:B--2---:R-:W-:-:S03]  /*0080*/  IMAD.WIDE R2, R5, 0x4, R2 ;  /* 0x0000000405027825 */ /* 0x004fc600078e0202 */
[----:B---3--:R-:W-:Y:S05]  /*0090*/  BRA.U !UP0, `(.L_x_3) ;  /* 0x0000000108407547 */ /* 0x008fea000b800000 */
[----:B------:R-:W-:-:S07]  /*00a0*/  IMAD.U32 R0, RZ, RZ, UR6 ;  /* 0x00000006ff007e24 */ /* 0x000fce000f8e00ff */
.L_x_6:
[----:B------:R-:W-:Y:S01]  /*00b0*/  SHF.R.U32.HI R11, RZ, 0x1, R0 ;  /* 0x00000001ff0b7819 */ /* 0x000fe20000011600 */
[----:B------:R-:W-:Y:S03]  /*00c0*/  BSSY.RECONVERGENT B0, `(.L_x_4) ;  /* 0x0000009000007945 */ /* 0x000fe60003800200 */
[----:B------:R-:W-:-:S13]  /*00d0*/  ISETP.GE.U32.AND P0, PT, R6, R11, PT ;  /* 0x0000000b0600720c */ /* 0x000fda0003f06070 */
[----:B0-----:R-:W-:Y:S05]  /*00e0*/  @P0 BRA `(.L_x_5) ;  /* 0x0000000000180947 */ /* 0x001fea0003800000 */
[----:B------:R-:W-:Y:S01]  /*00f0*/  LEA R4, P0, R11, R2, 0x2 ;  /* 0x000000020b047211 */ /* 0x000fe200078010ff */
[----:B------:R-:W2:Y:S04]  /*0100*/  LDG.E R7, desc[UR4][R2.64] ;  /* 0x0000000402077981 */ /* 0x000ea8000c1e1900 */
[----:B------:R-:W-:-:S05]  /*0110*/  IMAD.X R5, RZ, RZ, R3, P0 ;  /* 0x000000ffff057224 */ /* 0x000fca00000e0603 */
[----:B------:R-:W2:Y:S02]  /*0120*/  LDG.E R4, desc[UR4][R4.64] ;  /* 0x0000000404047981 */ /* 0x000ea4000c1e1900 */
[----:B--2---:R-:W-:-:S05]  /*0130*/  IADD3 R7, PT, PT, R4, R7, RZ ;  /* 0x0000000704077210 */ /* 0x004fca0007ffe0ff */
[----:B------:R0:W-:Y:S02]  /*0140*/  STG.E desc[UR4][R2.64], R7 ;  /* 0x0000000702007986 */ /* 0x0001e4000c101904 */
.L_x_5:
[----:B------:R-:W-:Y:S05]  /*0150*/  BSYNC.RECONVERGENT B0 ;  /* 0x0000000000007941 */ /* 0x000fea0003800200 */
.L_x_4:
[----:B------:R-:W-:Y:S01]  /*0160*/  BAR.SYNC.DEFER_BLOCKING 0x0 ;  /* 0x0000000000007b1d */ /* 0x000fe20000010000 */
[----:B------:R-:W-:Y:S01]  /*0170*/  ISETP.GT.U32.AND P0, PT, R0, 0x3, PT ;  /* 0x000000030000780c */ /* 0x000fe20003f04070 */
[----:B------:R-:W-:-:S12]  /*0180*/  IMAD.MOV.U32 R0, RZ, RZ, R11 ;  /* 0x000000ffff007224 */ /* 0x000fd800078e000b */
[----:B------:R-:W-:Y:S05]  /*0190*/  @P0 BRA `(.L_x_6) ;  /* 0xfffffffc00c40947 */ /* 0x000fea000383ffff */
.L_x_3:
[----:B------:R-:W-:-:S13]  /*01a0*/  ISETP.NE.AND P0, PT, R6, RZ, PT ;  /* 0x000000ff0600720c */ /* 0x000fda0003f05270 */
[----:B------:R-:W-:Y:S05]  /*01b0*/  @P0 EXIT ;  /* 0x000000000000094d */ /* 0x000fea0003800000 */
[----:B0-----:R-:W2:Y:S01]  /*01c0*/  LDG.E R3, desc[UR4][R2.64] ;  /* 0x0000000402037981 */ /* 0x001ea2000c1e1900 */
[----:B------:R-:W0:Y:S02]  /*01d0*/  LDC.64 R4, c[0x0][0x380] ;  /* 0x0000e000ff047b82 */ /* 0x000e240000000a00 */
[----:B0-----:R-:W-:-:S05]  /*01e0*/  IMAD.WIDE.U32 R4, R9, 0x4, R4 ;  /* 0x0000000409047825 */ /* 0x001fca00078e0004 */
[----:B--2---:R-:W-:Y:S01]  /*01f0*/  STG.E desc[UR4][R4.64], R3 ;  /* 0x0000000304007986 */ /* 0x004fe2000c101904 */
[----:B------:R-:W-:Y:S05]  /*0200*/  EXIT ;  /* 0x000000000000794d */ /* 0x000fea0003800000 */
.L_x_7:
        /* <DEDUP_REMOVED lines=15> */
.L_x_9:


//--------------------- .nv.shared._Z20sharedReduceBlockSumPiS_ --------------------------
	.section	.nv.shared._Z20sharedReduceBlockSumPiS_,"aw",@nobits
	.sectionflags	@""
	.align	4
.nv.shared._Z20sharedReduceBlockSumPiS_:
	.zero		5120


//--------------------- .nv.shared.reserved.0     --------------------------
	.section	.nv.shared.reserved.0,"aw",@nobits
	.weak		__nv_reservedSMEM_offset_0_alias
	.size		__nv_reservedSMEM_offset_0_alias, 0, 64
	.other		__nv_reservedSMEM_offset_0_alias,@"STO_CUDA_RESERVED_SHARED STV_DEFAULT"
__nv_reservedSMEM_offset_0_alias:
	.zero		0
	.zero		64


//--------------------- .nv.constant0._Z20sharedReduceBlockSumPiS_ --------------------------
	.section	.nv.constant0._Z20sharedReduceBlockSumPiS_,"a",@progbits
	.sectionflags	@""
	.align	4
.nv.constant0._Z20sharedReduceBlockSumPiS_:
	.zero		912


//--------------------- .nv.constant0._Z20globalReduceBlockSumPiS_ --------------------------
	.section	.nv.constant0._Z20globalReduceBlockSumPiS_,"a",@progbits
	.sectionflags	@""
	.align	4
.nv.constant0._Z20globalReduceBlockSumPiS_:
	.zero		912


//--------------------- SYMBOLS --------------------------

	.type		.nv.reservedSmem.offset0,@object
	.size		.nv.reservedSmem.offset0,0x4
	.type		.nv.reservedSmem.cap,@object
	.size		.nv.reservedSmem.cap,0x4
